//
// Generated by NVIDIA NVVM Compiler
//
// Compiler Build ID: CL-36424714
// Cuda compilation tools, release 13.0, V13.0.88
// Based on NVVM 20.0.0
//

.version 9.0
.target sm_100
.address_size 64

	// .globl	_Z21computeModularityGainPiS_S_iS_

.visible .entry _Z21computeModularityGainPiS_S_iS_(
	.param .u64 .ptr .align 1 _Z21computeModularityGainPiS_S_iS__param_0,
	.param .u64 .ptr .align 1 _Z21computeModularityGainPiS_S_iS__param_1,
	.param .u64 .ptr .align 1 _Z21computeModularityGainPiS_S_iS__param_2,
	.param .u32 _Z21computeModularityGainPiS_S_iS__param_3,
	.param .u64 .ptr .align 1 _Z21computeModularityGainPiS_S_iS__param_4
)
{
	.reg .pred 	%p<42>;
	.reg .b32 	%r<97>;
	.reg .b32 	%f<40>;
	.reg .b64 	%rd<51>;

	ld.param.u64 	%rd5, [_Z21computeModularityGainPiS_S_iS__param_0];
	ld.param.u64 	%rd7, [_Z21computeModularityGainPiS_S_iS__param_1];
	ld.param.u64 	%rd8, [_Z21computeModularityGainPiS_S_iS__param_2];
	ld.param.u32 	%r30, [_Z21computeModularityGainPiS_S_iS__param_3];
	ld.param.u64 	%rd6, [_Z21computeModularityGainPiS_S_iS__param_4];
	cvta.to.global.u64 	%rd1, %rd7;
	cvta.to.global.u64 	%rd2, %rd8;
	mov.u32 	%r31, %ctaid.x;
	mov.u32 	%r32, %ntid.x;
	mov.u32 	%r33, %tid.x;
	mad.lo.s32 	%r1, %r31, %r32, %r33;
	setp.ge.s32 	%p1, %r1, %r30;
	@%p1 bra 	$L__BB0_15;
	cvta.to.global.u64 	%rd9, %rd5;
	mul.wide.s32 	%rd10, %r1, 4;
	add.s64 	%rd3, %rd2, %rd10;
	ld.global.u32 	%r2, [%rd3];
	add.s64 	%rd11, %rd9, %rd10;
	ld.global.u32 	%r88, [%rd11];
	ld.global.u32 	%r4, [%rd11+4];
	setp.ge.s32 	%p2, %r88, %r4;
	mov.u32 	%r96, %r2;
	@%p2 bra 	$L__BB0_13;
	add.s32 	%r35, %r88, 1;
	max.s32 	%r36, %r4, %r35;
	sub.s32 	%r5, %r36, %r88;
	and.b32  	%r6, %r5, 7;
	sub.s32 	%r37, %r88, %r36;
	setp.gt.u32 	%p3, %r37, -8;
	mov.f32 	%f37, 0f00000000;
	mov.u32 	%r96, %r2;
	@%p3 bra 	$L__BB0_5;
	and.b32  	%r38, %r5, -8;
	neg.s32 	%r84, %r38;
	add.s64 	%rd4, %rd1, 16;
	mov.f32 	%f37, 0f00000000;
	mov.u32 	%r96, %r2;
$L__BB0_4:
	.pragma "nounroll";
	mul.wide.s32 	%rd12, %r88, 4;
	add.s64 	%rd13, %rd4, %rd12;
	ld.global.u32 	%r39, [%rd13+-16];
	mul.wide.s32 	%rd14, %r39, 4;
	add.s64 	%rd15, %rd2, %rd14;
	ld.global.u32 	%r40, [%rd15];
	setp.ne.s32 	%p4, %r40, %r2;
	selp.f32 	%f10, 0f3DCCCCCD, 0f00000000, %p4;
	setp.gt.f32 	%p5, %f10, %f37;
	selp.b32 	%r41, %r40, %r96, %p5;
	selp.f32 	%f11, %f10, %f37, %p5;
	ld.global.u32 	%r42, [%rd13+-12];
	mul.wide.s32 	%rd16, %r42, 4;
	add.s64 	%rd17, %rd2, %rd16;
	ld.global.u32 	%r43, [%rd17];
	setp.ne.s32 	%p6, %r43, %r2;
	selp.f32 	%f12, 0f3DCCCCCD, 0f00000000, %p6;
	setp.gt.f32 	%p7, %f12, %f11;
	selp.b32 	%r44, %r43, %r41, %p7;
	selp.f32 	%f13, %f12, %f11, %p7;
	ld.global.u32 	%r45, [%rd13+-8];
	mul.wide.s32 	%rd18, %r45, 4;
	add.s64 	%rd19, %rd2, %rd18;
	ld.global.u32 	%r46, [%rd19];
	setp.ne.s32 	%p8, %r46, %r2;
	selp.f32 	%f14, 0f3DCCCCCD, 0f00000000, %p8;
	setp.gt.f32 	%p9, %f14, %f13;
	selp.b32 	%r47, %r46, %r44, %p9;
	selp.f32 	%f15, %f14, %f13, %p9;
	ld.global.u32 	%r48, [%rd13+-4];
	mul.wide.s32 	%rd20, %r48, 4;
	add.s64 	%rd21, %rd2, %rd20;
	ld.global.u32 	%r49, [%rd21];
	setp.ne.s32 	%p10, %r49, %r2;
	selp.f32 	%f16, 0f3DCCCCCD, 0f00000000, %p10;
	setp.gt.f32 	%p11, %f16, %f15;
	selp.b32 	%r50, %r49, %r47, %p11;
	selp.f32 	%f17, %f16, %f15, %p11;
	ld.global.u32 	%r51, [%rd13];
	mul.wide.s32 	%rd22, %r51, 4;
	add.s64 	%rd23, %rd2, %rd22;
	ld.global.u32 	%r52, [%rd23];
	setp.ne.s32 	%p12, %r52, %r2;
	selp.f32 	%f18, 0f3DCCCCCD, 0f00000000, %p12;
	setp.gt.f32 	%p13, %f18, %f17;
	selp.b32 	%r53, %r52, %r50, %p13;
	selp.f32 	%f19, %f18, %f17, %p13;
	ld.global.u32 	%r54, [%rd13+4];
	mul.wide.s32 	%rd24, %r54, 4;
	add.s64 	%rd25, %rd2, %rd24;
	ld.global.u32 	%r55, [%rd25];
	setp.ne.s32 	%p14, %r55, %r2;
	selp.f32 	%f20, 0f3DCCCCCD, 0f00000000, %p14;
	setp.gt.f32 	%p15, %f20, %f19;
	selp.b32 	%r56, %r55, %r53, %p15;
	selp.f32 	%f21, %f20, %f19, %p15;
	ld.global.u32 	%r57, [%rd13+8];
	mul.wide.s32 	%rd26, %r57, 4;
	add.s64 	%rd27, %rd2, %rd26;
	ld.global.u32 	%r58, [%rd27];
	setp.ne.s32 	%p16, %r58, %r2;
	selp.f32 	%f22, 0f3DCCCCCD, 0f00000000, %p16;
	setp.gt.f32 	%p17, %f22, %f21;
	selp.b32 	%r59, %r58, %r56, %p17;
	selp.f32 	%f23, %f22, %f21, %p17;
	ld.global.u32 	%r60, [%rd13+12];
	mul.wide.s32 	%rd28, %r60, 4;
	add.s64 	%rd29, %rd2, %rd28;
	ld.global.u32 	%r61, [%rd29];
	setp.ne.s32 	%p18, %r61, %r2;
	selp.f32 	%f24, 0f3DCCCCCD, 0f00000000, %p18;
	setp.gt.f32 	%p19, %f24, %f23;
	selp.b32 	%r96, %r61, %r59, %p19;
	selp.f32 	%f37, %f24, %f23, %p19;
	add.s32 	%r88, %r88, 8;
	add.s32 	%r84, %r84, 8;
	setp.ne.s32 	%p20, %r84, 0;
	@%p20 bra 	$L__BB0_4;
$L__BB0_5:
	setp.eq.s32 	%p21, %r6, 0;
	@%p21 bra 	$L__BB0_13;
	and.b32  	%r17, %r5, 3;
	setp.lt.u32 	%p22, %r6, 4;
	@%p22 bra 	$L__BB0_8;
	mul.wide.s32 	%rd30, %r88, 4;
	add.s64 	%rd31, %rd1, %rd30;
	ld.global.u32 	%r63, [%rd31];
	mul.wide.s32 	%rd32, %r63, 4;
	add.s64 	%rd33, %rd2, %rd32;
	ld.global.u32 	%r64, [%rd33];
	setp.ne.s32 	%p23, %r64, %r2;
	selp.f32 	%f25, 0f3DCCCCCD, 0f00000000, %p23;
	setp.gt.f32 	%p24, %f25, %f37;
	selp.b32 	%r65, %r64, %r96, %p24;
	selp.f32 	%f26, %f25, %f37, %p24;
	ld.global.u32 	%r66, [%rd31+4];
	mul.wide.s32 	%rd34, %r66, 4;
	add.s64 	%rd35, %rd2, %rd34;
	ld.global.u32 	%r67, [%rd35];
	setp.ne.s32 	%p25, %r67, %r2;
	selp.f32 	%f27, 0f3DCCCCCD, 0f00000000, %p25;
	setp.gt.f32 	%p26, %f27, %f26;
	selp.b32 	%r68, %r67, %r65, %p26;
	selp.f32 	%f28, %f27, %f26, %p26;
	ld.global.u32 	%r69, [%rd31+8];
	mul.wide.s32 	%rd36, %r69, 4;
	add.s64 	%rd37, %rd2, %rd36;
	ld.global.u32 	%r70, [%rd37];
	setp.ne.s32 	%p27, %r70, %r2;
	selp.f32 	%f29, 0f3DCCCCCD, 0f00000000, %p27;
	setp.gt.f32 	%p28, %f29, %f28;
	selp.b32 	%r71, %r70, %r68, %p28;
	selp.f32 	%f30, %f29, %f28, %p28;
	ld.global.u32 	%r72, [%rd31+12];
	mul.wide.s32 	%rd38, %r72, 4;
	add.s64 	%rd39, %rd2, %rd38;
	ld.global.u32 	%r73, [%rd39];
	setp.ne.s32 	%p29, %r73, %r2;
	selp.f32 	%f31, 0f3DCCCCCD, 0f00000000, %p29;
	setp.gt.f32 	%p30, %f31, %f30;
	selp.b32 	%r96, %r73, %r71, %p30;
	selp.f32 	%f37, %f31, %f30, %p30;
	add.s32 	%r88, %r88, 4;
$L__BB0_8:
	setp.eq.s32 	%p31, %r17, 0;
	@%p31 bra 	$L__BB0_13;
	setp.eq.s32 	%p32, %r17, 1;
	@%p32 bra 	$L__BB0_11;
	mul.wide.s32 	%rd40, %r88, 4;
	add.s64 	%rd41, %rd1, %rd40;
	ld.global.u32 	%r75, [%rd41];
	mul.wide.s32 	%rd42, %r75, 4;
	add.s64 	%rd43, %rd2, %rd42;
	ld.global.u32 	%r76, [%rd43];
	setp.ne.s32 	%p33, %r76, %r2;
	selp.f32 	%f32, 0f3DCCCCCD, 0f00000000, %p33;
	setp.gt.f32 	%p34, %f32, %f37;
	selp.b32 	%r77, %r76, %r96, %p34;
	selp.f32 	%f33, %f32, %f37, %p34;
	ld.global.u32 	%r78, [%rd41+4];
	mul.wide.s32 	%rd44, %r78, 4;
	add.s64 	%rd45, %rd2, %rd44;
	ld.global.u32 	%r79, [%rd45];
	setp.ne.s32 	%p35, %r79, %r2;
	selp.f32 	%f34, 0f3DCCCCCD, 0f00000000, %p35;
	setp.gt.f32 	%p36, %f34, %f33;
	selp.b32 	%r96, %r79, %r77, %p36;
	selp.f32 	%f37, %f34, %f33, %p36;
	add.s32 	%r88, %r88, 2;
$L__BB0_11:
	and.b32  	%r80, %r5, 1;
	setp.eq.b32 	%p37, %r80, 1;
	not.pred 	%p38, %p37;
	@%p38 bra 	$L__BB0_13;
	mul.wide.s32 	%rd46, %r88, 4;
	add.s64 	%rd47, %rd1, %rd46;
	ld.global.u32 	%r81, [%rd47];
	mul.wide.s32 	%rd48, %r81, 4;
	add.s64 	%rd49, %rd2, %rd48;
	ld.global.u32 	%r82, [%rd49];
	setp.ne.s32 	%p39, %r82, %r2;
	selp.f32 	%f35, 0f3DCCCCCD, 0f00000000, %p39;
	setp.gt.f32 	%p40, %f35, %f37;
	selp.b32 	%r96, %r82, %r96, %p40;
$L__BB0_13:
	setp.eq.s32 	%p41, %r96, %r2;
	@%p41 bra 	$L__BB0_15;
	st.global.u32 	[%rd3], %r96;
	cvta.to.global.u64 	%rd50, %rd6;
	atom.global.exch.b32 	%r83, [%rd50], 1;
$L__BB0_15:
	ret;

}
	// .globl	_Z21aggregate_communitiesPiS_S_Pfi
.visible .entry _Z21aggregate_communitiesPiS_S_Pfi(
	.param .u64 .ptr .align 1 _Z21aggregate_communitiesPiS_S_Pfi_param_0,
	.param .u64 .ptr .align 1 _Z21aggregate_communitiesPiS_S_Pfi_param_1,
	.param .u64 .ptr .align 1 _Z21aggregate_communitiesPiS_S_Pfi_param_2,
	.param .u64 .ptr .align 1 _Z21aggregate_communitiesPiS_S_Pfi_param_3,
	.param .u32 _Z21aggregate_communitiesPiS_S_Pfi_param_4
)
{
	.reg .pred 	%p<5>;
	.reg .b32 	%r<19>;
	.reg .b32 	%f<2>;
	.reg .b64 	%rd<18>;

	ld.param.u64 	%rd5, [_Z21aggregate_communitiesPiS_S_Pfi_param_0];
	ld.param.u64 	%rd6, [_Z21aggregate_communitiesPiS_S_Pfi_param_1];
	ld.param.u64 	%rd8, [_Z21aggregate_communitiesPiS_S_Pfi_param_2];
	ld.param.u64 	%rd7, [_Z21aggregate_communitiesPiS_S_Pfi_param_3];
	ld.param.u32 	%r10, [_Z21aggregate_communitiesPiS_S_Pfi_param_4];
	cvta.to.global.u64 	%rd1, %rd8;
	mov.u32 	%r11, %ctaid.x;
	mov.u32 	%r12, %ntid.x;
	mov.u32 	%r13, %tid.x;
	mad.lo.s32 	%r1, %r11, %r12, %r13;
	setp.ge.s32 	%p1, %r1, %r10;
	@%p1 bra 	$L__BB1_6;
	cvta.to.global.u64 	%rd9, %rd5;
	mul.wide.s32 	%rd10, %r1, 4;
	add.s64 	%rd11, %rd1, %rd10;
	ld.global.u32 	%r2, [%rd11];
	add.s64 	%rd2, %rd9, %rd10;
	ld.global.u32 	%r17, [%rd2];
	ld.global.u32 	%r18, [%rd2+4];
	setp.ge.s32 	%p2, %r17, %r18;
	@%p2 bra 	$L__BB1_6;
	cvta.to.global.u64 	%rd12, %rd7;
	mul.wide.s32 	%rd13, %r2, 4;
	add.s64 	%rd3, %rd12, %rd13;
	cvta.to.global.u64 	%rd4, %rd6;
$L__BB1_3:
	mul.wide.s32 	%rd14, %r17, 4;
	add.s64 	%rd15, %rd4, %rd14;
	ld.global.u32 	%r14, [%rd15];
	mul.wide.s32 	%rd16, %r14, 4;
	add.s64 	%rd17, %rd1, %rd16;
	ld.global.u32 	%r15, [%rd17];
	setp.ne.s32 	%p3, %r2, %r15;
	@%p3 bra 	$L__BB1_5;
	atom.global.add.f32 	%f1, [%rd3], 0f3F800000;
	ld.global.u32 	%r18, [%rd2+4];
$L__BB1_5:
	add.s32 	%r17, %r17, 1;
	setp.lt.s32 	%p4, %r17, %r18;
	@%p4 bra 	$L__BB1_3;
$L__BB1_6:
	ret;

}


// ===== COMPILED SASS (sm_100) =====

	.target	sm_100

	.elftype	@"ET_EXEC"


//--------------------- .note.nv.tkinfo           --------------------------
	.section	.note.nv.tkinfo,"",@"SHT_NOTE"
	.sectionflags	@"SHF_NOTE_NV_TKINFO"
	.tkinfo
        /*0018*/ 	.word	0x00000002
        /*0030*/ 	.string	""
        /*0030*/ 	.string	"ptxas"
        /*0030*/ 	.string	"Cuda compilation tools, release 13.0, V13.0.88"
        /*0030*/ 	.string	"Build cuda_13.0.r13.0/compiler.36424714_0"
        /*0030*/ 	.string	"-arch sm_100 -m 64 "



//--------------------- .note.nv.cuinfo           --------------------------
	.section	.note.nv.cuinfo,"",@"SHT_NOTE"
	.sectionflags	@"SHF_NOTE_NV_CUINFO"
        /*0018*/ 	.short	0x0002
        /*001a*/ 	.short	0x0064
        /*001c*/ 	.short	0x0082
	.zero		2


//--------------------- .nv.info                  --------------------------
	.section	.nv.info,"",@"SHT_CUDA_INFO"
	.align	4


	//----- nvinfo : EIATTR_REGCOUNT
	.align		4
        /*0000*/ 	.byte	0x04, 0x2f
        /*0002*/ 	.short	(.L_1 - .L_0)
	.align		4
.L_0:
        /*0004*/ 	.word	index@(_Z21computeModularityGainPiS_S_iS_)
        /*0008*/ 	.word	0x00000020


	//----- nvinfo : EIATTR_FRAME_SIZE
	.align		4
.L_1:
        /*000c*/ 	.byte	0x04, 0x11
        /*000e*/ 	.short	(.L_3 - .L_2)
	.align		4
.L_2:
        /*0010*/ 	.word	index@(_Z21computeModularityGainPiS_S_iS_)
        /*0014*/ 	.word	0x00000000


	//----- nvinfo : EIATTR_REGCOUNT
	.align		4
.L_3:
        /*0018*/ 	.byte	0x04, 0x2f
        /*001a*/ 	.short	(.L_5 - .L_4)
	.align		4
.L_4:
        /*001c*/ 	.word	index@(_Z21aggregate_communitiesPiS_S_Pfi)
        /*0020*/ 	.word	0x00000014


	//----- nvinfo : EIATTR_FRAME_SIZE
	.align		4
.L_5:
        /*0024*/ 	.byte	0x04, 0x11
        /*0026*/ 	.short	(.L_7 - .L_6)
	.align		4
.L_6:
        /*0028*/ 	.word	index@(_Z21aggregate_communitiesPiS_S_Pfi)
        /*002c*/ 	.word	0x00000000


	//----- nvinfo : EIATTR_MIN_STACK_SIZE
	.align		4
.L_7:
        /*0030*/ 	.byte	0x04, 0x12
        /*0032*/ 	.short	(.L_9 - .L_8)
	.align		4
.L_8:
        /*0034*/ 	.word	index@(_Z21aggregate_communitiesPiS_S_Pfi)
        /*0038*/ 	.word	0x00000000


	//----- nvinfo : EIATTR_MIN_STACK_SIZE
	.align		4
.L_9:
        /*003c*/ 	.byte	0x04, 0x12
        /*003e*/ 	.short	(.L_11 - .L_10)
	.align		4
.L_10:
        /*0040*/ 	.word	index@(_Z21computeModularityGainPiS_S_iS_)
        /*0044*/ 	.word	0x00000000
.L_11:


//--------------------- .nv.compat                --------------------------
	.section	.nv.compat,"",@"SHT_CUDA_COMPAT_INFO"
	.align	4
        /*0000*/ 	.byte	0x02, 0x09, 0x00, 0x00, 0x02, 0x02, 0x01, 0x00, 0x02, 0x05, 0x05, 0x00, 0x03, 0x07, 0x01, 0x01
        /*0010*/ 	.byte	0x02, 0x03, 0x00, 0x00, 0x02, 0x06, 0x01, 0x00, 0x04, 0x0b, 0x08, 0x00, 0x09, 0x00, 0x00, 0x00
        /*0020*/ 	.byte	0x00, 0x00, 0x00, 0x00


//--------------------- .nv.info._Z21aggregate_communitiesPiS_S_Pfi --------------------------
	.section	.nv.info._Z21aggregate_communitiesPiS_S_Pfi,"",@"SHT_CUDA_INFO"
	.sectionflags	@""
	.align	4


	//----- nvinfo : EIATTR_CUDA_API_VERSION
	.align		4
        /*0000*/ 	.byte	0x04, 0x37
        /*0002*/ 	.short	(.L_13 - .L_12)
.L_12:
        /*0004*/ 	.word	0x00000082


	//----- nvinfo : EIATTR_KPARAM_INFO
	.align		4
.L_13:
        /*0008*/ 	.byte	0x04, 0x17
        /*000a*/ 	.short	(.L_15 - .L_14)
.L_14:
        /*000c*/ 	.word	0x00000000
        /*0010*/ 	.short	0x0004
        /*0012*/ 	.short	0x0020
        /*0014*/ 	.byte	0x00, 0xf0, 0x11, 0x00


	//----- nvinfo : EIATTR_KPARAM_INFO
	.align		4
.L_15:
        /*0018*/ 	.byte	0x04, 0x17
        /*001a*/ 	.short	(.L_17 - .L_16)
.L_16:
        /*001c*/ 	.word	0x00000000
        /*0020*/ 	.short	0x0003
        /*0022*/ 	.short	0x0018
        /*0024*/ 	.byte	0x00, 0xf5, 0x21, 0x00


	//----- nvinfo : EIATTR_KPARAM_INFO
	.align		4
.L_17:
        /*0028*/ 	.byte	0x04, 0x17
        /*002a*/ 	.short	(.L_19 - .L_18)
.L_18:
        /*002c*/ 	.word	0x00000000
        /*0030*/ 	.short	0x0002
        /*0032*/ 	.short	0x0010
        /*0034*/ 	.byte	0x00, 0xf5, 0x21, 0x00


	//----- nvinfo : EIATTR_KPARAM_INFO
	.align		4
.L_19:
        /*0038*/ 	.byte	0x04, 0x17
        /*003a*/ 	.short	(.L_21 - .L_20)
.L_20:
        /*003c*/ 	.word	0x00000000
        /*0040*/ 	.short	0x0001
        /*0042*/ 	.short	0x0008
        /*0044*/ 	.byte	0x00, 0xf5, 0x21, 0x00


	//----- nvinfo : EIATTR_KPARAM_INFO
	.align		4
.L_21:
        /*0048*/ 	.byte	0x04, 0x17
        /*004a*/ 	.short	(.L_23 - .L_22)
.L_22:
        /*004c*/ 	.word	0x00000000
        /*0050*/ 	.short	0x0000
        /*0052*/ 	.short	0x0000
        /*0054*/ 	.byte	0x00, 0xf5, 0x21, 0x00


	//----- nvinfo : EIATTR_SPARSE_MMA_MASK
	.align		4
.L_23:
        /*0058*/ 	.byte	0x03, 0x50
        /*005a*/ 	.short	0x0000


	//----- nvinfo : EIATTR_MAXREG_COUNT
	.align		4
        /*005c*/ 	.byte	0x03, 0x1b
        /*005e*/ 	.short	0x00ff


	//----- nvinfo : EIATTR_MERCURY_ISA_VERSION
	.align		4
        /*0060*/ 	.byte	0x03, 0x5f
        /*0062*/ 	.short	0x0101


	//----- nvinfo : EIATTR_VRC_CTA_INIT_COUNT
	.align		4
        /*0064*/ 	.byte	0x02, 0x4a
	.zero		1
	.zero		1


	//----- nvinfo : EIATTR_EXIT_INSTR_OFFSETS
	.align		4
        /*0068*/ 	.byte	0x04, 0x1c
        /*006a*/ 	.short	(.L_25 - .L_24)


	//   ....[0]....
.L_24:
        /*006c*/ 	.word	0x00000070


	//   ....[1]....
        /*0070*/ 	.word	0x00000100


	//   ....[2]....
        /*0074*/ 	.word	0x00000250


	//----- nvinfo : EIATTR_CRS_STACK_SIZE
	.align		4
.L_25:
        /*0078*/ 	.byte	0x04, 0x1e
        /*007a*/ 	.short	(.L_27 - .L_26)
.L_26:
        /*007c*/ 	.word	0x00000000


	//----- nvinfo : EIATTR_CBANK_PARAM_SIZE
	.align		4
.L_27:
        /*0080*/ 	.byte	0x03, 0x19
        /*0082*/ 	.short	0x0024


	//----- nvinfo : EIATTR_PARAM_CBANK
	.align		4
        /*0084*/ 	.byte	0x04, 0x0a
        /*0086*/ 	.short	(.L_29 - .L_28)
	.align		4
.L_28:
        /*0088*/ 	.word	index@(.nv.constant0._Z21aggregate_communitiesPiS_S_Pfi)
        /*008c*/ 	.short	0x0380
        /*008e*/ 	.short	0x0024


	//----- nvinfo : EIATTR_SW_WAR
	.align		4
.L_29:
        /*0090*/ 	.byte	0x04, 0x36
        /*0092*/ 	.short	(.L_31 - .L_30)
.L_30:
        /*0094*/ 	.word	0x00000008
.L_31:


//--------------------- .nv.info._Z21computeModularityGainPiS_S_iS_ --------------------------
	.section	.nv.info._Z21computeModularityGainPiS_S_iS_,"",@"SHT_CUDA_INFO"
	.sectionflags	@""
	.align	4


	//----- nvinfo : EIATTR_CUDA_API_VERSION
	.align		4
        /*0000*/ 	.byte	0x04, 0x37
        /*0002*/ 	.short	(.L_33 - .L_32)
.L_32:
        /*0004*/ 	.word	0x00000082


	//----- nvinfo : EIATTR_KPARAM_INFO
	.align		4
.L_33:
        /*0008*/ 	.byte	0x04, 0x17
        /*000a*/ 	.short	(.L_35 - .L_34)
.L_34:
        /*000c*/ 	.word	0x00000000
        /*0010*/ 	.short	0x0004
        /*0012*/ 	.short	0x0020
        /*0014*/ 	.byte	0x00, 0xf5, 0x21, 0x00


	//----- nvinfo : EIATTR_KPARAM_INFO
	.align		4
.L_35:
        /*0018*/ 	.byte	0x04, 0x17
        /*001a*/ 	.short	(.L_37 - .L_36)
.L_36:
        /*001c*/ 	.word	0x00000000
        /*0020*/ 	.short	0x0003
        /*0022*/ 	.short	0x0018
        /*0024*/ 	.byte	0x00, 0xf0, 0x11, 0x00


	//----- nvinfo : EIATTR_KPARAM_INFO
	.align		4
.L_37:
        /*0028*/ 	.byte	0x04, 0x17
        /*002a*/ 	.short	(.L_39 - .L_38)
.L_38:
        /*002c*/ 	.word	0x00000000
        /*0030*/ 	.short	0x0002
        /*0032*/ 	.short	0x0010
        /*0034*/ 	.byte	0x00, 0xf5, 0x21, 0x00


	//----- nvinfo : EIATTR_KPARAM_INFO
	.align		4
.L_39:
        /*0038*/ 	.byte	0x04, 0x17
        /*003a*/ 	.short	(.L_41 - .L_40)
.L_40:
        /*003c*/ 	.word	0x00000000
        /*0040*/ 	.short	0x0001
        /*0042*/ 	.short	0x0008
        /*0044*/ 	.byte	0x00, 0xf5, 0x21, 0x00


	//----- nvinfo : EIATTR_KPARAM_INFO
	.align		4
.L_41:
        /*0048*/ 	.byte	0x04, 0x17
        /*004a*/ 	.short	(.L_43 - .L_42)
.L_42:
        /*004c*/ 	.word	0x00000000
        /*0050*/ 	.short	0x0000
        /*0052*/ 	.short	0x0000
        /*0054*/ 	.byte	0x00, 0xf5, 0x21, 0x00


	//----- nvinfo : EIATTR_SPARSE_MMA_MASK
	.align		4
.L_43:
        /*0058*/ 	.byte	0x03, 0x50
        /*005a*/ 	.short	0x0000


	//----- nvinfo : EIATTR_MAXREG_COUNT
	.align		4
        /*005c*/ 	.byte	0x03, 0x1b
        /*005e*/ 	.short	0x00ff


	//----- nvinfo : EIATTR_MERCURY_ISA_VERSION
	.align		4
        /*0060*/ 	.byte	0x03, 0x5f
        /*0062*/ 	.short	0x0101


	//----- nvinfo : EIATTR_VRC_CTA_INIT_COUNT
	.align		4
        /*0064*/ 	.byte	0x02, 0x4a
	.zero		1
	.zero		1


	//----- nvinfo : EIATTR_EXIT_INSTR_OFFSETS
	.align		4
        /*0068*/ 	.byte	0x04, 0x1c
        /*006a*/ 	.short	(.L_45 - .L_44)


	//   ....[0]....
.L_44:
        /*006c*/ 	.word	0x00000070


	//   ....[1]....
        /*0070*/ 	.word	0x00000b20


	//   ....[2]....
        /*0074*/ 	.word	0x00000b70


	//----- nvinfo : EIATTR_CRS_STACK_SIZE
	.align		4
.L_45:
        /*0078*/ 	.byte	0x04, 0x1e
        /*007a*/ 	.short	(.L_47 - .L_46)
.L_46:
        /*007c*/ 	.word	0x00000000


	//----- nvinfo : EIATTR_CBANK_PARAM_SIZE
	.align		4
.L_47:
        /*0080*/ 	.byte	0x03, 0x19
        /*0082*/ 	.short	0x0028


	//----- nvinfo : EIATTR_PARAM_CBANK
	.align		4
        /*0084*/ 	.byte	0x04, 0x0a
        /*0086*/ 	.short	(.L_49 - .L_48)
	.align		4
.L_48:
        /*0088*/ 	.word	index@(.nv.constant0._Z21computeModularityGainPiS_S_iS_)
        /*008c*/ 	.short	0x0380
        /*008e*/ 	.short	0x0028


	//----- nvinfo : EIATTR_SW_WAR
	.align		4
.L_49:
        /*0090*/ 	.byte	0x04, 0x36
        /*0092*/ 	.short	(.L_51 - .L_50)
.L_50:
        /*0094*/ 	.word	0x00000008
.L_51:


//--------------------- .nv.callgraph             --------------------------
	.section	.nv.callgraph,"",@"SHT_CUDA_CALLGRAPH"
	.align	4
	.sectionentsize	8
	.align		4
        /*0000*/ 	.word	0x00000000
	.align		4
        /*0004*/ 	.word	0xffffffff
	.align		4
        /*0008*/ 	.word	0x00000000
	.align		4
        /*000c*/ 	.word	0xfffffffe
	.align		4
        /*0010*/ 	.word	0x00000000
	.align		4
        /*0014*/ 	.word	0xfffffffd
	.align		4
        /*0018*/ 	.word	0x00000000
	.align		4
        /*001c*/ 	.word	0xfffffffc


//--------------------- .text._Z21aggregate_communitiesPiS_S_Pfi --------------------------
	.section	.text._Z21aggregate_communitiesPiS_S_Pfi,"ax",@progbits
	.align	128
        .global         _Z21aggregate_communitiesPiS_S_Pfi
        .type           _Z21aggregate_communitiesPiS_S_Pfi,@function
        .size           _Z21aggregate_communitiesPiS_S_Pfi,(.L_x_12 - _Z21aggregate_communitiesPiS_S_Pfi)
        .other          _Z21aggregate_communitiesPiS_S_Pfi,@"STO_CUDA_ENTRY STV_DEFAULT"
_Z21aggregate_communitiesPiS_S_Pfi:
.text._Z21aggregate_communitiesPiS_S_Pfi:
[----:B------:R-:W-:Y:S01]  /*0000*/  LDC R1, c[0x0][0x37c] ;  /* 0x0000df00ff017b82 */ /* 0x000fe20000000800 */
[----:B------:R-:W0:Y:S07]  /*0010*/  S2R R0, SR_TID.X ;  /* 0x0000000000007919 */ /* 0x000e2e0000002100 */
[----:B------:R-:W0:Y:S01]  /*0020*/  S2UR UR4, SR_CTAID.X ;  /* 0x00000000000479c3 */ /* 0x000e220000002500 */
[----:B------:R-:W1:Y:S07]  /*0030*/  LDCU UR5, c[0x0][0x3a0] ;  /* 0x00007400ff0577ac */ /* 0x000e6e0008000800 */
[----:B------:R-:W0:Y:S02]  /*0040*/  LDC R5, c[0x0][0x360] ;  /* 0x0000d800ff057b82 */ /* 0x000e240000000800 */
[----:B0-----:R-:W-:-:S05]  /*0050*/  IMAD R5, R5, UR4, R0 ;  /* 0x0000000405057c24 */ /* 0x001fca000f8e0200 */
[----:B-1----:R-:W-:-:S13]  /*0060*/  ISETP.GE.AND P0, PT, R5, UR5, PT ;  /* 0x0000000505007c0c */ /* 0x002fda000bf06270 */
[----:B------:R-:W-:Y:S05]  /*0070*/  @P0 EXIT ;  /* 0x000000000000094d */ /* 0x000fea0003800000 */
[----:B------:R-:W0:Y:S01]  /*0080*/  LDC.64 R2, c[0x0][0x380] ;  /* 0x0000e000ff027b82 */ /* 0x000e220000000a00 */
[----:B------:R-:W1:Y:S07]  /*0090*/  LDCU.64 UR4, c[0x0][0x358] ;  /* 0x00006b00ff0477ac */ /* 0x000e6e0008000a00 */
[----:B------:R-:W2:Y:S01]  /*00a0*/  LDC.64 R8, c[0x0][0x390] ;  /* 0x0000e400ff087b82 */ /* 0x000ea20000000a00 */
[----:B0-----:R-:W-:-:S05]  /*00b0*/  IMAD.WIDE R2, R5, 0x4, R2 ;  /* 0x0000000405027825 */ /* 0x001fca00078e0202 */
[----:B-1----:R-:W3:Y:S04]  /*00c0*/  LDG.E R0, desc[UR4][R2.64] ;  /* 0x0000000402007981 */ /* 0x002ee8000c1e1900 */
[----:B------:R-:W3:Y:S01]  /*00d0*/  LDG.E R13, desc[UR4][R2.64+0x4] ;  /* 0x00000404020d7981 */ /* 0x000ee2000c1e1900 */
[----:B--2---:R-:W-:Y:S01]  /*00e0*/  IMAD.WIDE R8, R5, 0x4, R8 ;  /* 0x0000000405087825 */ /* 0x004fe200078e0208 */
[----:B---3--:R-:W-:-:S13]  /*00f0*/  ISETP.GE.AND P0, PT, R0, R13, PT ;  /* 0x0000000d0000720c */ /* 0x008fda0003f06270 */
[----:B------:R-:W-:Y:S05]  /*0100*/  @P0 EXIT ;  /* 0x000000000000094d */ /* 0x000fea0003800000 */
[----:B------:R-:W2:Y:S01]  /*0110*/  LDG.E R15, desc[UR4][R8.64] ;  /* 0x00000004080f7981 */ /* 0x000ea2000c1e1900 */
[----:B------:R-:W2:Y:S01]  /*0120*/  LDC.64 R10, c[0x0][0x398] ;  /* 0x0000e600ff0a7b82 */ /* 0x000ea20000000a00 */
[----:B------:R-:W-:-:S07]  /*0130*/  MOV R17, R13 ;  /* 0x0000000d00117202 */ /* 0x000fce0000000f00 */
[----:B------:R-:W0:Y:S08]  /*0140*/  LDC.64 R4, c[0x0][0x390] ;  /* 0x0000e400ff047b82 */ /* 0x000e300000000a00 */
[----:B------:R-:W1:Y:S02]  /*0150*/  LDC.64 R6, c[0x0][0x388] ;  /* 0x0000e200ff067b82 */ /* 0x000e640000000a00 */
[----:B012---:R-:W-:-:S07]  /*0160*/  IMAD.WIDE R10, R15, 0x4, R10 ;  /* 0x000000040f0a7825 */ /* 0x007fce00078e020a */
.L_x_2:
[----:B0-----:R-:W-:-:S06]  /*0170*/  IMAD.WIDE R8, R0, 0x4, R6 ;  /* 0x0000000400087825 */ /* 0x001fcc00078e0206 */
[----:B------:R-:W2:Y:S02]  /*0180*/  LDG.E R9, desc[UR4][R8.64] ;  /* 0x0000000408097981 */ /* 0x000ea4000c1e1900 */
[----:B--2---:R-:W-:-:S06]  /*0190*/  IMAD.WIDE R12, R9, 0x4, R4 ;  /* 0x00000004090c7825 */ /* 0x004fcc00078e0204 */
[----:B------:R-:W2:Y:S01]  /*01a0*/  LDG.E R12, desc[UR4][R12.64] ;  /* 0x000000040c0c7981 */ /* 0x000ea2000c1e1900 */
[----:B------:R-:W-:Y:S01]  /*01b0*/  BSSY.RECONVERGENT B0, `(.L_x_0) ;  /* 0x0000007000007945 */ /* 0x000fe20003800200 */
[----:B------:R-:W-:Y:S02]  /*01c0*/  IADD3 R0, PT, PT, R0, 0x1, RZ ;  /* 0x0000000100007810 */ /* 0x000fe40007ffe0ff */
[----:B--2---:R-:W-:-:S13]  /*01d0*/  ISETP.NE.AND P0, PT, R15, R12, PT ;  /* 0x0000000c0f00720c */ /* 0x004fda0003f05270 */
[----:B------:R-:W-:Y:S05]  /*01e0*/  @P0 BRA `(.L_x_1) ;  /* 0x00000000000c0947 */ /* 0x000fea0003800000 */
[----:B------:R-:W-:-:S05]  /*01f0*/  HFMA2 R9, -RZ, RZ, 1.875, 0 ;  /* 0x3f800000ff097431 */ /* 0x000fca00000001ff */
[----:B------:R0:W-:Y:S04]  /*0200*/  REDG.E.ADD.F32.FTZ.RN.STRONG.GPU desc[UR4][R10.64], R9 ;  /* 0x000000090a0079a6 */ /* 0x0001e8000c12f304 */
[----:B------:R0:W5:Y:S02]  /*0210*/  LDG.E R17, desc[UR4][R2.64+0x4] ;  /* 0x0000040402117981 */ /* 0x000164000c1e1900 */
.L_x_1:
[----:B------:R-:W-:Y:S05]  /*0220*/  BSYNC.RECONVERGENT B0 ;  /* 0x0000000000007941 */ /* 0x000fea0003800200 */
.L_x_0:
[----:B-----5:R-:W-:-:S13]  /*0230*/  ISETP.GE.AND P0, PT, R0, R17, PT ;  /* 0x000000110000720c */ /* 0x020fda0003f06270 */
[----:B------:R-:W-:Y:S05]  /*0240*/  @!P0 BRA `(.L_x_2) ;  /* 0xfffffffc00c88947 */ /* 0x000fea000383ffff */
[----:B------:R-:W-:Y:S05]  /*0250*/  EXIT ;  /* 0x000000000000794d */ /* 0x000fea0003800000 */
.L_x_3:
[----:B------:R-:W-:-:S00]  /*0260*/  BRA `(.L_x_3) ;  /* 0xfffffffc00fc7947 */ /* 0x000fc0000383ffff */
[----:B------:R-:W-:-:S00]  /*0270*/  NOP ;  /* 0x0000000000007918 */ /* 0x000fc00000000000 */
        /* <DEDUP_REMOVED lines=8> */
.L_x_12:


//--------------------- .text._Z21computeModularityGainPiS_S_iS_ --------------------------
	.section	.text._Z21computeModularityGainPiS_S_iS_,"ax",@progbits
	.align	128
        .global         _Z21computeModularityGainPiS_S_iS_
        .type           _Z21computeModularityGainPiS_S_iS_,@function
        .size           _Z21computeModularityGainPiS_S_iS_,(.L_x_13 - _Z21computeModularityGainPiS_S_iS_)
        .other          _Z21computeModularityGainPiS_S_iS_,@"STO_CUDA_ENTRY STV_DEFAULT"
_Z21computeModularityGainPiS_S_iS_:
.text._Z21computeModularityGainPiS_S_iS_:
        /* <DEDUP_REMOVED lines=14> */
[----:B--2---:R-:W-:-:S05]  /*00e0*/  IMAD.WIDE R4, R5, 0x4, R2 ;  /* 0x0000000405047825 */ /* 0x004fca00078e0202 */
[----:B------:R-:W2:Y:S01]  /*00f0*/  LDG.E R18, desc[UR4][R4.64] ;  /* 0x0000000404127981 */ /* 0x000ea2000c1e1900 */
[----:B------:R-:W-:Y:S01]  /*0100*/  BSSY.RECONVERGENT B0, `(.L_x_4) ;  /* 0x00000a0000007945 */ /* 0x000fe20003800200 */
[----:B---3--:R-:W-:Y:S01]  /*0110*/  ISETP.GE.AND P0, PT, R21, R0, PT ;  /* 0x000000001500720c */ /* 0x008fe20003f06270 */
[----:B--2---:R-:W-:-:S12]  /*0120*/  IMAD.MOV.U32 R17, RZ, RZ, R18 ;  /* 0x000000ffff117224 */ /* 0x004fd800078e0012 */
[----:B------:R-:W-:Y:S05]  /*0130*/  @P0 BRA `(.L_x_5) ;  /* 0x0000000800700947 */ /* 0x000fea0003800000 */
[C---:B------:R-:W-:Y:S01]  /*0140*/  VIADDMNMX R0, R21.reuse, 0x1, R0, !PT ;  /* 0x0000000115007846 */ /* 0x040fe20007800100 */
[----:B------:R-:W-:Y:S01]  /*0150*/  BSSY.RECONVERGENT B1, `(.L_x_6) ;  /* 0x0000051000017945 */ /* 0x000fe20003800200 */
[----:B------:R-:W-:Y:S02]  /*0160*/  IMAD.MOV.U32 R22, RZ, RZ, RZ ;  /* 0x000000ffff167224 */ /* 0x000fe400078e00ff */
[----:B------:R-:W-:Y:S02]  /*0170*/  IMAD.MOV.U32 R17, RZ, RZ, R18 ;  /* 0x000000ffff117224 */ /* 0x000fe400078e0012 */
[----:B------:R-:W-:Y:S02]  /*0180*/  IMAD.IADD R20, R0, 0x1, -R21 ;  /* 0x0000000100147824 */ /* 0x000fe400078e0a15 */
[----:B------:R-:W-:-:S03]  /*0190*/  IMAD.IADD R0, R21, 0x1, -R0 ;  /* 0x0000000115007824 */ /* 0x000fc600078e0a00 */
[----:B------:R-:W-:Y:S02]  /*01a0*/  LOP3.LUT R24, R20, 0x7, RZ, 0xc0, !PT ;  /* 0x0000000714187812 */ /* 0x000fe400078ec0ff */
[----:B------:R-:W-:Y:S02]  /*01b0*/  ISETP.GT.U32.AND P1, PT, R0, -0x8, PT ;  /* 0xfffffff80000780c */ /* 0x000fe40003f24070 */
[----:B------:R-:W-:-:S11]  /*01c0*/  ISETP.NE.AND P0, PT, R24, RZ, PT ;  /* 0x000000ff1800720c */ /* 0x000fd60003f05270 */
[----:B------:R-:W-:Y:S05]  /*01d0*/  @P1 BRA `(.L_x_7) ;  /* 0x0000000400201947 */ /* 0x000fea0003800000 */
[----:B------:R-:W0:Y:S01]  /*01e0*/  LDC.64 R6, c[0x0][0x388] ;  /* 0x0000e200ff067b82 */ /* 0x000e220000000a00 */
[----:B------:R-:W-:Y:S01]  /*01f0*/  LOP3.LUT R0, R20, 0xfffffff8, RZ, 0xc0, !PT ;  /* 0xfffffff814007812 */ /* 0x000fe200078ec0ff */
[----:B------:R-:W-:Y:S02]  /*0200*/  IMAD.MOV.U32 R22, RZ, RZ, RZ ;  /* 0x000000ffff167224 */ /* 0x000fe400078e00ff */
[----:B------:R-:W-:Y:S02]  /*0210*/  IMAD.MOV.U32 R17, RZ, RZ, R18 ;  /* 0x000000ffff117224 */ /* 0x000fe400078e0012 */
[----:B------:R-:W-:Y:S01]  /*0220*/  IMAD.MOV R0, RZ, RZ, -R0 ;  /* 0x000000ffff007224 */ /* 0x000fe200078e0a00 */
[----:B0-----:R-:W-:-:S05]  /*0230*/  IADD3 R6, P1, PT, R6, 0x10, RZ ;  /* 0x0000001006067810 */ /* 0x001fca0007f3e0ff */
[----:B------:R-:W-:-:S08]  /*0240*/  IMAD.X R7, RZ, RZ, R7, P1 ;  /* 0x000000ffff077224 */ /* 0x000fd000008e0607 */
.L_x_8:
[----:B------:R-:W-:-:S05]  /*0250*/  IMAD.WIDE R14, R21, 0x4, R6 ;  /* 0x00000004150e7825 */ /* 0x000fca00078e0206 */
[----:B------:R-:W2:Y:S04]  /*0260*/  LDG.E R9, desc[UR4][R14.64+-0x10] ;  /* 0xfffff0040e097981 */ /* 0x000ea8000c1e1900 */
[----:B------:R-:W3:Y:S04]  /*0270*/  LDG.E R29, desc[UR4][R14.64+-0xc] ;  /* 0xfffff4040e1d7981 */ /* 0x000ee8000c1e1900 */
[----:B------:R-:W4:Y:S04]  /*0280*/  LDG.E R27, desc[UR4][R14.64+-0x8] ;  /* 0xfffff8040e1b7981 */ /* 0x000f28000c1e1900 */
[----:B------:R-:W5:Y:S04]  /*0290*/  LDG.E R11, desc[UR4][R14.64+-0x4] ;  /* 0xfffffc040e0b7981 */ /* 0x000f68000c1e1900 */
[----:B------:R-:W5:Y:S04]  /*02a0*/  LDG.E R13, desc[UR4][R14.64] ;  /* 0x000000040e0d7981 */ /* 0x000f68000c1e1900 */
[----:B------:R-:W5:Y:S04]  /*02b0*/  LDG.E R26, desc[UR4][R14.64+0x4] ;  /* 0x000004040e1a7981 */ /* 0x000f68000c1e1900 */
[----:B------:R-:W5:Y:S04]  /*02c0*/  LDG.E R23, desc[UR4][R14.64+0x8] ;  /* 0x000008040e177981 */ /* 0x000f68000c1e1900 */
[----:B------:R-:W5:Y:S01]  /*02d0*/  LDG.E R25, desc[UR4][R14.64+0xc] ;  /* 0x00000c040e197981 */ /* 0x000f62000c1e1900 */
[----:B--2---:R-:W-:-:S05]  /*02e0*/  IMAD.WIDE R8, R9, 0x4, R2 ;  /* 0x0000000409087825 */ /* 0x004fca00078e0202 */
[----:B------:R4:W2:Y:S01]  /*02f0*/  LDG.E R19, desc[UR4][R8.64] ;  /* 0x0000000408137981 */ /* 0x0008a2000c1e1900 */
[----:B---3--:R-:W-:-:S05]  /*0300*/  IMAD.WIDE R28, R29, 0x4, R2 ;  /* 0x000000041d1c7825 */ /* 0x008fca00078e0202 */
[----:B------:R-:W3:Y:S01]  /*0310*/  LDG.E R16, desc[UR4][R28.64] ;  /* 0x000000041c107981 */ /* 0x000ee2000c1e1900 */
[----:B----4-:R-:W-:-:S05]  /*0320*/  IMAD.WIDE R8, R27, 0x4, R2 ;  /* 0x000000041b087825 */ /* 0x010fca00078e0202 */
[----:B------:R0:W4:Y:S01]  /*0330*/  LDG.E R27, desc[UR4][R8.64] ;  /* 0x00000004081b7981 */ /* 0x000122000c1e1900 */
[----:B-----5:R-:W-:-:S04]  /*0340*/  IMAD.WIDE R10, R11, 0x4, R2 ;  /* 0x000000040b0a7825 */ /* 0x020fc800078e0202 */
[--C-:B------:R-:W-:Y:S02]  /*0350*/  IMAD.WIDE R12, R13, 0x4, R2.reuse ;  /* 0x000000040d0c7825 */ /* 0x100fe400078e0202 */
[----:B------:R-:W5:Y:S04]  /*0360*/  LDG.E R11, desc[UR4][R10.64] ;  /* 0x000000040a0b7981 */ /* 0x000f68000c1e1900 */
[----:B------:R1:W5:Y:S01]  /*0370*/  LDG.E R12, desc[UR4][R12.64] ;  /* 0x000000040c0c7981 */ /* 0x000362000c1e1900 */
[----:B------:R-:W-:-:S06]  /*0380*/  IMAD.WIDE R14, R26, 0x4, R2 ;  /* 0x000000041a0e7825 */ /* 0x000fcc00078e0202 */
[----:B------:R-:W5:Y:S01]  /*0390*/  LDG.E R15, desc[UR4][R14.64] ;  /* 0x000000040e0f7981 */ /* 0x000f62000c1e1900 */
[----:B--2---:R-:W-:-:S04]  /*03a0*/  ISETP.NE.AND P1, PT, R19, R18, PT ;  /* 0x000000121300720c */ /* 0x004fc80003f25270 */
[----:B0-----:R-:W-:Y:S02]  /*03b0*/  FSEL R9, RZ, 0.10000000149011611938, !P1 ;  /* 0x3dcccccdff097808 */ /* 0x001fe40004800000 */
[----:B---3--:R-:W-:Y:S02]  /*03c0*/  ISETP.NE.AND P2, PT, R16, R18, PT ;  /* 0x000000121000720c */ /* 0x008fe40003f45270 */
[CC--:B------:R-:W-:Y:S02]  /*03d0*/  FSETP.GT.AND P1, PT, R9.reuse, R22.reuse, PT ;  /* 0x000000160900720b */ /* 0x0c0fe40003f24000 */
[----:B------:R-:W-:Y:S02]  /*03e0*/  FSEL R29, RZ, 0.10000000149011611938, !P2 ;  /* 0x3dcccccdff1d7808 */ /* 0x000fe40005000000 */
[----:B------:R-:W-:Y:S01]  /*03f0*/  FSEL R26, R9, R22, P1 ;  /* 0x00000016091a7208 */ /* 0x000fe20000800000 */
[----:B------:R-:W-:-:S03]  /*0400*/  IMAD.WIDE R8, R23, 0x4, R2 ;  /* 0x0000000417087825 */ /* 0x000fc600078e0202 */
[----:B------:R-:W-:-:S03]  /*0410*/  FSETP.GT.AND P2, PT, R29, R26, PT ;  /* 0x0000001a1d00720b */ /* 0x000fc60003f44000 */
[----:B------:R0:W2:Y:S01]  /*0420*/  LDG.E R8, desc[UR4][R8.64] ;  /* 0x0000000408087981 */ /* 0x0000a2000c1e1900 */
[----:B------:R-:W-:-:S09]  /*0430*/  IMAD.WIDE R22, R25, 0x4, R2 ;  /* 0x0000000419167825 */ /* 0x000fd200078e0202 */
[----:B------:R-:W-:Y:S02]  /*0440*/  @!P2 SEL R16, R19, R17, P1 ;  /* 0x000000111310a207 */ /* 0x000fe40000800000 */
[----:B------:R-:W3:Y:S01]  /*0450*/  LDG.E R17, desc[UR4][R22.64] ;  /* 0x0000000416117981 */ /* 0x000ee2000c1e1900 */
[----:B----4-:R-:W-:Y:S02]  /*0460*/  ISETP.NE.AND P1, PT, R27, R18, PT ;  /* 0x000000121b00720c */ /* 0x010fe40003f25270 */
[----:B------:R-:W-:Y:S02]  /*0470*/  FSEL R26, R29, R26, P2 ;  /* 0x0000001a1d1a7208 */ /* 0x000fe40001000000 */
[----:B-1----:R-:W-:Y:S02]  /*0480*/  FSEL R13, RZ, 0.10000000149011611938, !P1 ;  /* 0x3dcccccdff0d7808 */ /* 0x002fe40004800000 */
[----:B-----5:R-:W-:Y:S02]  /*0490*/  ISETP.NE.AND P2, PT, R11, R18, PT ;  /* 0x000000120b00720c */ /* 0x020fe40003f45270 */
[----:B------:R-:W-:-:S02]  /*04a0*/  FSETP.GT.AND P1, PT, R13, R26, PT ;  /* 0x0000001a0d00720b */ /* 0x000fc40003f24000 */
[----:B------:R-:W-:Y:S02]  /*04b0*/  FSEL R10, RZ, 0.10000000149011611938, !P2 ;  /* 0x3dcccccdff0a7808 */ /* 0x000fe40005000000 */
[----:B------:R-:W-:Y:S02]  /*04c0*/  FSEL R13, R13, R26, P1 ;  /* 0x0000001a0d0d7208 */ /* 0x000fe40000800000 */
[----:B------:R-:W-:Y:S02]  /*04d0*/  ISETP.NE.AND P3, PT, R12, R18, PT ;  /* 0x000000120c00720c */ /* 0x000fe40003f65270 */
[CC--:B------:R-:W-:Y:S02]  /*04e0*/  FSETP.GT.AND P2, PT, R10.reuse, R13.reuse, PT ;  /* 0x0000000d0a00720b */ /* 0x0c0fe40003f44000 */
[----:B0-----:R-:W-:Y:S02]  /*04f0*/  FSEL R9, RZ, 0.10000000149011611938, !P3 ;  /* 0x3dcccccdff097808 */ /* 0x001fe40005800000 */
[----:B------:R-:W-:-:S02]  /*0500*/  FSEL R10, R10, R13, P2 ;  /* 0x0000000d0a0a7208 */ /* 0x000fc40001000000 */
[----:B------:R-:W-:Y:S02]  /*0510*/  ISETP.NE.AND P4, PT, R15, R18, PT ;  /* 0x000000120f00720c */ /* 0x000fe40003f85270 */
[----:B------:R-:W-:-:S04]  /*0520*/  FSETP.GT.AND P3, PT, R9, R10, PT ;  /* 0x0000000a0900720b */ /* 0x000fc80003f64000 */
[----:B------:R-:W-:Y:S02]  /*0530*/  FSEL R9, R9, R10, P3 ;  /* 0x0000000a09097208 */ /* 0x000fe40001800000 */
[----:B------:R-:W-:-:S04]  /*0540*/  FSEL R10, RZ, 0.10000000149011611938, !P4 ;  /* 0x3dcccccdff0a7808 */ /* 0x000fc80006000000 */
[----:B------:R-:W-:-:S04]  /*0550*/  FSETP.GT.AND P4, PT, R10, R9, PT ;  /* 0x000000090a00720b */ /* 0x000fc80003f84000 */
[----:B------:R-:W-:Y:S01]  /*0560*/  FSEL R9, R10, R9, P4 ;  /* 0x000000090a097208 */ /* 0x000fe20002000000 */
[----:B------:R-:W-:Y:S01]  /*0570*/  VIADD R0, R0, 0x8 ;  /* 0x0000000800007836 */ /* 0x000fe20000000000 */
[----:B------:R-:W-:-:S04]  /*0580*/  @!P2 SEL R11, R27, R16, P1 ;  /* 0x000000101b0ba207 */ /* 0x000fc80000800000 */
[----:B------:R-:W-:-:S03]  /*0590*/  ISETP.NE.AND P1, PT, R0, RZ, PT ;  /* 0x000000ff0000720c */ /* 0x000fc60003f25270 */
[----:B------:R-:W-:Y:S01]  /*05a0*/  @!P4 SEL R15, R12, R11, P3 ;  /* 0x0000000b0c0fc207 */ /* 0x000fe20001800000 */
[----:B------:R-:W-:Y:S01]  /*05b0*/  VIADD R21, R21, 0x8 ;  /* 0x0000000815157836 */ /* 0x000fe20000000000 */
[----:B--2---:R-:W-:-:S04]  /*05c0*/  ISETP.NE.AND P5, PT, R8, R18, PT ;  /* 0x000000120800720c */ /* 0x004fc80003fa5270 */
[----:B------:R-:W-:-:S04]  /*05d0*/  FSEL R14, RZ, 0.10000000149011611938, !P5 ;  /* 0x3dcccccdff0e7808 */ /* 0x000fc80006800000 */
[CC--:B------:R-:W-:Y:S02]  /*05e0*/  FSETP.GT.AND P5, PT, R14.reuse, R9.reuse, PT ;  /* 0x000000090e00720b */ /* 0x0c0fe40003fa4000 */
[----:B---3--:R-:W-:Y:S02]  /*05f0*/  ISETP.NE.AND P6, PT, R17, R18, PT ;  /* 0x000000121100720c */ /* 0x008fe40003fc5270 */
[----:B------:R-:W-:Y:S02]  /*0600*/  FSEL R9, R14, R9, P5 ;  /* 0x000000090e097208 */ /* 0x000fe40002800000 */
[----:B------:R-:W-:-:S04]  /*0610*/  FSEL R22, RZ, 0.10000000149011611938, !P6 ;  /* 0x3dcccccdff167808 */ /* 0x000fc80007000000 */
[----:B------:R-:W-:-:S04]  /*0620*/  FSETP.GT.AND P6, PT, R22, R9, PT ;  /* 0x000000091600720b */ /* 0x000fc80003fc4000 */
[----:B------:R-:W-:-:S09]  /*0630*/  FSEL R22, R22, R9, P6 ;  /* 0x0000000916167208 */ /* 0x000fd20003000000 */
[----:B------:R-:W-:Y:S01]  /*0640*/  @!P6 SEL R17, R8, R15, P5 ;  /* 0x0000000f0811e207 */ /* 0x000fe20002800000 */
[----:B------:R-:W-:Y:S06]  /*0650*/  @P1 BRA `(.L_x_8) ;  /* 0xfffffff800fc1947 */ /* 0x000fec000383ffff */
.L_x_7:
[----:B------:R-:W-:Y:S05]  /*0660*/  BSYNC.RECONVERGENT B1 ;  /* 0x0000000000017941 */ /* 0x000fea0003800200 */
.L_x_6:
[----:B------:R-:W-:Y:S05]  /*0670*/  @!P0 BRA `(.L_x_5) ;  /* 0x0000000400208947 */ /* 0x000fea0003800000 */
[----:B------:R-:W-:Y:S01]  /*0680*/  ISETP.GE.U32.AND P1, PT, R24, 0x4, PT ;  /* 0x000000041800780c */ /* 0x000fe20003f26070 */
[----:B------:R-:W-:Y:S01]  /*0690*/  BSSY.RECONVERGENT B1, `(.L_x_9) ;  /* 0x0000025000017945 */ /* 0x000fe20003800200 */
[----:B------:R-:W-:-:S04]  /*06a0*/  LOP3.LUT R12, R20, 0x3, RZ, 0xc0, !PT ;  /* 0x00000003140c7812 */ /* 0x000fc800078ec0ff */
[----:B------:R-:W-:-:S07]  /*06b0*/  ISETP.NE.AND P0, PT, R12, RZ, PT ;  /* 0x000000ff0c00720c */ /* 0x000fce0003f05270 */
[----:B------:R-:W-:Y:S06]  /*06c0*/  @!P1 BRA `(.L_x_10) ;  /* 0x0000000000849947 */ /* 0x000fec0003800000 */
[----:B------:R-:W0:Y:S02]  /*06d0*/  LDC.64 R6, c[0x0][0x388] ;  /* 0x0000e200ff067b82 */ /* 0x000e240000000a00 */
[----:B0-----:R-:W-:-:S05]  /*06e0*/  IMAD.WIDE R6, R21, 0x4, R6 ;  /* 0x0000000415067825 */ /* 0x001fca00078e0206 */
[----:B------:R-:W2:Y:S04]  /*06f0*/  LDG.E R9, desc[UR4][R6.64] ;  /* 0x0000000406097981 */ /* 0x000ea8000c1e1900 */
[----:B------:R-:W3:Y:S04]  /*0700*/  LDG.E R11, desc[UR4][R6.64+0x4] ;  /* 0x00000404060b7981 */ /* 0x000ee8000c1e1900 */
[----:B------:R-:W4:Y:S04]  /*0710*/  LDG.E R19, desc[UR4][R6.64+0x8] ;  /* 0x0000080406137981 */ /* 0x000f28000c1e1900 */
[----:B------:R-:W5:Y:S01]  /*0720*/  LDG.E R23, desc[UR4][R6.64+0xc] ;  /* 0x00000c0406177981 */ /* 0x000f62000c1e1900 */
[----:B--2---:R-:W-:-:S05]  /*0730*/  IMAD.WIDE R8, R9, 0x4, R2 ;  /* 0x0000000409087825 */ /* 0x004fca00078e0202 */
[----:B------:R4:W2:Y:S01]  /*0740*/  LDG.E R0, desc[UR4][R8.64] ;  /* 0x0000000408007981 */ /* 0x0008a2000c1e1900 */
[----:B---3--:R-:W-:-:S05]  /*0750*/  IMAD.WIDE R10, R11, 0x4, R2 ;  /* 0x000000040b0a7825 */ /* 0x008fca00078e0202 */
[----:B------:R5:W3:Y:S01]  /*0760*/  LDG.E R15, desc[UR4][R10.64] ;  /* 0x000000040a0f7981 */ /* 0x000ae2000c1e1900 */
[----:B----4-:R-:W-:-:S06]  /*0770*/  IMAD.WIDE R8, R19, 0x4, R2 ;  /* 0x0000000413087825 */ /* 0x010fcc00078e0202 */
[----:B------:R-:W4:Y:S01]  /*0780*/  LDG.E R8, desc[UR4][R8.64] ;  /* 0x0000000408087981 */ /* 0x000f22000c1e1900 */
[----:B-----5:R-:W-:Y:S01]  /*0790*/  IMAD.WIDE R10, R23, 0x4, R2 ;  /* 0x00000004170a7825 */ /* 0x020fe200078e0202 */
[----:B--2---:R-:W-:-:S04]  /*07a0*/  ISETP.NE.AND P1, PT, R0, R18, PT ;  /* 0x000000120000720c */ /* 0x004fc80003f25270 */
[----:B------:R-:W-:Y:S02]  /*07b0*/  FSEL R13, RZ, 0.10000000149011611938, !P1 ;  /* 0x3dcccccdff0d7808 */ /* 0x000fe40004800000 */
[----:B---3--:R-:W-:Y:S02]  /*07c0*/  ISETP.NE.AND P2, PT, R15, R18, PT ;  /* 0x000000120f00720c */ /* 0x008fe40003f45270 */
[CC--:B------:R-:W-:Y:S02]  /*07d0*/  FSETP.GT.AND P1, PT, R13.reuse, R22.reuse, PT ;  /* 0x000000160d00720b */ /* 0x0c0fe40003f24000 */
[----:B------:R-:W-:Y:S02]  /*07e0*/  FSEL R14, RZ, 0.10000000149011611938, !P2 ;  /* 0x3dcccccdff0e7808 */ /* 0x000fe40005000000 */
[----:B------:R-:W-:-:S04]  /*07f0*/  FSEL R13, R13, R22, P1 ;  /* 0x000000160d0d7208 */ /* 0x000fc80000800000 */
[----:B------:R-:W-:-:S13]  /*0800*/  FSETP.GT.AND P2, PT, R14, R13, PT ;  /* 0x0000000d0e00720b */ /* 0x000fda0003f44000 */
[----:B------:R-:W-:Y:S02]  /*0810*/  @!P2 SEL R15, R0, R17, P1 ;  /* 0x00000011000fa207 */ /* 0x000fe40000800000 */
[----:B------:R-:W2:Y:S01]  /*0820*/  LDG.E R17, desc[UR4][R10.64] ;  /* 0x000000040a117981 */ /* 0x000ea2000c1e1900 */
[----:B----4-:R-:W-:Y:S02]  /*0830*/  ISETP.NE.AND P1, PT, R8, R18, PT ;  /* 0x000000120800720c */ /* 0x010fe40003f25270 */
[----:B------:R-:W-:Y:S02]  /*0840*/  FSEL R13, R14, R13, P2 ;  /* 0x0000000d0e0d7208 */ /* 0x000fe40001000000 */
[----:B------:R-:W-:-:S04]  /*0850*/  FSEL R0, RZ, 0.10000000149011611938, !P1 ;  /* 0x3dcccccdff007808 */ /* 0x000fc80004800000 */
[----:B------:R-:W-:-:S04]  /*0860*/  FSETP.GT.AND P1, PT, R0, R13, PT ;  /* 0x0000000d0000720b */ /* 0x000fc80003f24000 */
[----:B------:R-:W-:Y:S01]  /*0870*/  FSEL R0, R0, R13, P1 ;  /* 0x0000000d00007208 */ /* 0x000fe20000800000 */
[----:B------:R-:W-:Y:S01]  /*0880*/  VIADD R21, R21, 0x4 ;  /* 0x0000000415157836 */ /* 0x000fe20000000000 */
[----:B--2---:R-:W-:-:S04]  /*0890*/  ISETP.NE.AND P2, PT, R17, R18, PT ;  /* 0x000000121100720c */ /* 0x004fc80003f45270 */
[----:B------:R-:W-:-:S04]  /*08a0*/  FSEL R7, RZ, 0.10000000149011611938, !P2 ;  /* 0x3dcccccdff077808 */ /* 0x000fc80005000000 */
[----:B------:R-:W-:-:S04]  /*08b0*/  FSETP.GT.AND P2, PT, R7, R0, PT ;  /* 0x000000000700720b */ /* 0x000fc80003f44000 */
[----:B------:R-:W-:-:S09]  /*08c0*/  FSEL R22, R7, R0, P2 ;  /* 0x0000000007167208 */ /* 0x000fd20001000000 */
[----:B------:R-:W-:-:S07]  /*08d0*/  @!P2 SEL R17, R8, R15, P1 ;  /* 0x0000000f0811a207 */ /* 0x000fce0000800000 */
.L_x_10:
[----:B------:R-:W-:Y:S05]  /*08e0*/  BSYNC.RECONVERGENT B1 ;  /* 0x0000000000017941 */ /* 0x000fea0003800200 */
.L_x_9:
[----:B------:R-:W-:Y:S05]  /*08f0*/  @!P0 BRA `(.L_x_5) ;  /* 0x0000000000808947 */ /* 0x000fea0003800000 */
[----:B------:R-:W-:Y:S02]  /*0900*/  ISETP.NE.AND P0, PT, R12, 0x1, PT ;  /* 0x000000010c00780c */ /* 0x000fe40003f05270 */
[----:B------:R-:W-:-:S04]  /*0910*/  LOP3.LUT R20, R20, 0x1, RZ, 0xc0, !PT ;  /* 0x0000000114147812 */ /* 0x000fc800078ec0ff */
[----:B------:R-:W-:-:S07]  /*0920*/  ISETP.NE.U32.AND P1, PT, R20, 0x1, PT ;  /* 0x000000011400780c */ /* 0x000fce0003f25070 */
[----:B------:R-:W0:Y:S08]  /*0930*/  @P0 LDC.64 R6, c[0x0][0x388] ;  /* 0x0000e200ff060b82 */ /* 0x000e300000000a00 */
[----:B------:R-:W1:Y:S01]  /*0940*/  @!P1 LDC.64 R10, c[0x0][0x388] ;  /* 0x0000e200ff0a9b82 */ /* 0x000e620000000a00 */
[----:B0-----:R-:W-:-:S05]  /*0950*/  @P0 IMAD.WIDE R8, R21, 0x4, R6 ;  /* 0x0000000415080825 */ /* 0x001fca00078e0206 */
[----:B------:R-:W2:Y:S04]  /*0960*/  @P0 LDG.E R13, desc[UR4][R8.64] ;  /* 0x00000004080d0981 */ /* 0x000ea8000c1e1900 */
[----:B------:R-:W3:Y:S01]  /*0970*/  @P0 LDG.E R15, desc[UR4][R8.64+0x4] ;  /* 0x00000404080f0981 */ /* 0x000ee2000c1e1900 */
[----:B------:R-:W-:-:S04]  /*0980*/  @P0 VIADD R21, R21, 0x2 ;  /* 0x0000000215150836 */ /* 0x000fc80000000000 */
[----:B-1----:R-:W-:-:S06]  /*0990*/  @!P1 IMAD.WIDE R6, R21, 0x4, R10 ;  /* 0x0000000415069825 */ /* 0x002fcc00078e020a */
[----:B------:R-:W4:Y:S01]  /*09a0*/  @!P1 LDG.E R7, desc[UR4][R6.64] ;  /* 0x0000000406079981 */ /* 0x000f22000c1e1900 */
[----:B--2---:R-:W-:-:S04]  /*09b0*/  @P0 IMAD.WIDE R10, R13, 0x4, R2 ;  /* 0x000000040d0a0825 */ /* 0x004fc800078e0202 */
[--C-:B---3--:R-:W-:Y:S02]  /*09c0*/  @P0 IMAD.WIDE R12, R15, 0x4, R2.reuse ;  /* 0x000000040f0c0825 */ /* 0x108fe400078e0202 */
[----:B------:R-:W2:Y:S04]  /*09d0*/  @P0 LDG.E R10, desc[UR4][R10.64] ;  /* 0x000000040a0a0981 */ /* 0x000ea8000c1e1900 */
[----:B------:R-:W3:Y:S01]  /*09e0*/  @P0 LDG.E R13, desc[UR4][R12.64] ;  /* 0x000000040c0d0981 */ /* 0x000ee2000c1e1900 */
[----:B----4-:R-:W-:-:S06]  /*09f0*/  @!P1 IMAD.WIDE R2, R7, 0x4, R2 ;  /* 0x0000000407029825 */ /* 0x010fcc00078e0202 */
[----:B------:R-:W4:Y:S01]  /*0a00*/  @!P1 LDG.E R2, desc[UR4][R2.64] ;  /* 0x0000000402029981 */ /* 0x000f22000c1e1900 */
[----:B--2---:R-:W-:-:S04]  /*0a10*/  @P0 ISETP.NE.AND P2, PT, R10, R18, PT ;  /* 0x000000120a00020c */ /* 0x004fc80003f45270 */
[----:B------:R-:W-:Y:S02]  /*0a20*/  @P0 FSEL R9, RZ, 0.10000000149011611938, !P2 ;  /* 0x3dcccccdff090808 */ /* 0x000fe40005000000 */
[----:B---3--:R-:W-:Y:S02]  /*0a30*/  @P0 ISETP.NE.AND P2, PT, R13, R18, PT ;  /* 0x000000120d00020c */ /* 0x008fe40003f45270 */
[CC--:B------:R-:W-:Y:S02]  /*0a40*/  @P0 FSETP.GT.AND P3, PT, R9.reuse, R22.reuse, PT ;  /* 0x000000160900020b */ /* 0x0c0fe40003f64000 */
[----:B------:R-:W-:Y:S02]  /*0a50*/  @P0 FSEL R0, RZ, 0.10000000149011611938, !P2 ;  /* 0x3dcccccdff000808 */ /* 0x000fe40005000000 */
[----:B------:R-:W-:Y:S02]  /*0a60*/  @P0 FSEL R9, R9, R22, P3 ;  /* 0x0000001609090208 */ /* 0x000fe40001800000 */
[----:B----4-:R-:W-:-:S02]  /*0a70*/  @!P1 ISETP.NE.AND P2, PT, R2, R18, PT ;  /* 0x000000120200920c */ /* 0x010fc40003f45270 */
[CC--:B------:R-:W-:Y:S02]  /*0a80*/  FSETP.GT.OR P5, PT, R0.reuse, R9.reuse, !P0 ;  /* 0x000000090000720b */ /* 0x0c0fe400047a4400 */
[CC--:B------:R-:W-:Y:S02]  /*0a90*/  @P0 FSETP.GT.AND P4, PT, R0.reuse, R9.reuse, PT ;  /* 0x000000090000020b */ /* 0x0c0fe40003f84000 */
[----:B------:R-:W-:Y:S02]  /*0aa0*/  @!P1 FSEL R7, RZ, 0.10000000149011611938, !P2 ;  /* 0x3dcccccdff079808 */ /* 0x000fe40005000000 */
[----:B------:R-:W-:-:S04]  /*0ab0*/  @P0 FSEL R22, R0, R9, P4 ;  /* 0x0000000900160208 */ /* 0x000fc80002000000 */
[----:B------:R-:W-:-:S03]  /*0ac0*/  @!P1 FSETP.GT.AND P2, PT, R7, R22, PT ;  /* 0x000000160700920b */ /* 0x000fc60003f44000 */
[----:B------:R-:W-:-:S05]  /*0ad0*/  @!P5 SEL R13, R10, R17, P3 ;  /* 0x000000110a0dd207 */ /* 0x000fca0001800000 */
[----:B------:R-:W-:-:S05]  /*0ae0*/  @P0 IMAD.MOV.U32 R17, RZ, RZ, R13 ;  /* 0x000000ffff110224 */ /* 0x000fca00078e000d */
[----:B------:R-:W-:-:S07]  /*0af0*/  @!P1 SEL R17, R2, R17, P2 ;  /* 0x0000001102119207 */ /* 0x000fce0001000000 */
.L_x_5:
[----:B------:R-:W-:Y:S05]  /*0b00*/  BSYNC.RECONVERGENT B0 ;  /* 0x0000000000007941 */ /* 0x000fea0003800200 */
.L_x_4:
[----:B------:R-:W-:-:S13]  /*0b10*/  ISETP.NE.AND P0, PT, R17, R18, PT ;  /* 0x000000121100720c */ /* 0x000fda0003f05270 */
[----:B------:R-:W-:Y:S05]  /*0b20*/  @!P0 EXIT ;  /* 0x000000000000894d */ /* 0x000fea0003800000 */
[----:B------:R-:W0:Y:S01]  /*0b30*/  LDC.64 R2, c[0x0][0x3a0] ;  /* 0x0000e800ff027b82 */ /* 0x000e220000000a00 */
[----:B------:R-:W-:Y:S01]  /*0b40*/  IMAD.MOV.U32 R7, RZ, RZ, 0x1 ;  /* 0x00000001ff077424 */ /* 0x000fe200078e00ff */
[----:B------:R-:W-:Y:S04]  /*0b50*/  STG.E desc[UR4][R4.64], R17 ;  /* 0x0000001104007986 */ /* 0x000fe8000c101904 */
[----:B0-----:R-:W-:Y:S01]  /*0b60*/  ATOMG.E.EXCH.STRONG.GPU PT, RZ, desc[UR4][R2.64], R7 ;  /* 0x8000000702ff79a8 */ /* 0x001fe2000c1ef104 */
[----:B------:R-:W-:Y:S05]  /*0b70*/  EXIT ;  /* 0x000000000000794d */ /* 0x000fea0003800000 */
.L_x_11:
        /* <DEDUP_REMOVED lines=16> */
.L_x_13:


//--------------------- .nv.shared.reserved.0     --------------------------
	.section	.nv.shared.reserved.0,"aw",@nobits
	.weak		__nv_reservedSMEM_offset_0_alias
	.size		__nv_reservedSMEM_offset_0_alias, 0, 64
	.other		__nv_reservedSMEM_offset_0_alias,@"STO_CUDA_RESERVED_SHARED STV_DEFAULT"
__nv_reservedSMEM_offset_0_alias:
	.zero		0
	.zero		64


//--------------------- .nv.constant0._Z21aggregate_communitiesPiS_S_Pfi --------------------------
	.section	.nv.constant0._Z21aggregate_communitiesPiS_S_Pfi,"a",@progbits
	.sectionflags	@""
	.align	4
.nv.constant0._Z21aggregate_communitiesPiS_S_Pfi:
	.zero		932


//--------------------- .nv.constant0._Z21computeModularityGainPiS_S_iS_ --------------------------
	.section	.nv.constant0._Z21computeModularityGainPiS_S_iS_,"a",@progbits
	.sectionflags	@""
	.align	4
.nv.constant0._Z21computeModularityGainPiS_S_iS_:
	.zero		936


//--------------------- SYMBOLS --------------------------

	.type		.nv.reservedSmem.offset0,@object
	.size		.nv.reservedSmem.offset0,0x4
